	.headerflags	@"EF_CUDA_TEXMODE_UNIFIED EF_CUDA_64BIT_ADDRESS EF_CUDA_ACCELERATORS EF_CUDA_SM90 EF_CUDA_VIRTUAL_SM(EF_CUDA_SM90)"
	.elftype	@"ET_EXEC"


//--------------------- .nv.info                  --------------------------
	.section	.nv.info,"",@"SHT_CUDA_INFO"
	.align	4


	//----- nvinfo : EIATTR_REGCOUNT
	.align		4
        /*0000*/ 	.byte	0x04, 0x2f
        /*0002*/ 	.short	(.L_3 - .L_2)
	.align		4
.L_2:
        /*0004*/ 	.word	index@(triton_poi_fused__native_batch_norm_legit_no_training_convolution_gelu_0)
        /*0008*/ 	.word	0x0000001c


	//----- nvinfo : EIATTR_MIN_STACK_SIZE
	.align		4
.L_3:
        /*000c*/ 	.byte	0x04, 0x12
        /*000e*/ 	.short	(.L_5 - .L_4)
	.align		4
.L_4:
        /*0010*/ 	.word	index@(triton_poi_fused__native_batch_norm_legit_no_training_convolution_gelu_0)
        /*0014*/ 	.word	0x00000000


	//----- nvinfo : EIATTR_FRAME_SIZE
	.align		4
.L_5:
        /*0018*/ 	.byte	0x04, 0x11
        /*001a*/ 	.short	(.L_7 - .L_6)
	.align		4
.L_6:
        /*001c*/ 	.word	index@(triton_poi_fused__native_batch_norm_legit_no_training_convolution_gelu_0)
        /*0020*/ 	.word	0x00000000


	//----- nvinfo : EIATTR_MIN_STACK_SIZE
	.align		4
.L_7:
        /*0024*/ 	.byte	0x04, 0x12
        /*0026*/ 	.short	(.L_9 - .L_8)
	.align		4
.L_8:
        /*0028*/ 	.word	index@(triton_poi_fused__native_batch_norm_legit_no_training_convolution_gelu_0)
        /*002c*/ 	.word	0x00000000
.L_9:


//--------------------- .nv.info.triton_poi_fused__native_batch_norm_legit_no_training_convolution_gelu_0 --------------------------
	.section	.nv.info.triton_poi_fused__native_batch_norm_legit_no_training_convolution_gelu_0,"",@"SHT_CUDA_INFO"
	.sectionflags	@""
	.align	4


	//----- nvinfo : EIATTR_CUDA_API_VERSION
	.align		4
        /*0000*/ 	.byte	0x04, 0x37
        /*0002*/ 	.short	(.L_11 - .L_10)
.L_10:
        /*0004*/ 	.word	0x0000007c


	//----- nvinfo : EIATTR_KPARAM_INFO
	.align		4
.L_11:
        /*0008*/ 	.byte	0x04, 0x17
        /*000a*/ 	.short	(.L_13 - .L_12)
.L_12:
        /*000c*/ 	.word	0x00000000
        /*0010*/ 	.short	0x0007
        /*0012*/ 	.short	0x0038
        /*0014*/ 	.byte	0x00, 0xf0, 0x11, 0x00


	//----- nvinfo : EIATTR_KPARAM_INFO
	.align		4
.L_13:
        /*0018*/ 	.byte	0x04, 0x17
        /*001a*/ 	.short	(.L_15 - .L_14)
.L_14:
        /*001c*/ 	.word	0x00000000
        /*0020*/ 	.short	0x0006
        /*0022*/ 	.short	0x0030
        /*0024*/ 	.byte	0x00, 0xf4, 0x21, 0x00


	//----- nvinfo : EIATTR_KPARAM_INFO
	.align		4
.L_15:
        /*0028*/ 	.byte	0x04, 0x17
        /*002a*/ 	.short	(.L_17 - .L_16)
.L_16:
        /*002c*/ 	.word	0x00000000
        /*0030*/ 	.short	0x0005
        /*0032*/ 	.short	0x0028
        /*0034*/ 	.byte	0x00, 0xf4, 0x21, 0x00


	//----- nvinfo : EIATTR_KPARAM_INFO
	.align		4
.L_17:
        /*0038*/ 	.byte	0x04, 0x17
        /*003a*/ 	.short	(.L_19 - .L_18)
.L_18:
        /*003c*/ 	.word	0x00000000
        /*0040*/ 	.short	0x0004
        /*0042*/ 	.short	0x0020
        /*0044*/ 	.byte	0x00, 0xf4, 0x21, 0x00


	//----- nvinfo : EIATTR_KPARAM_INFO
	.align		4
.L_19:
        /*0048*/ 	.byte	0x04, 0x17
        /*004a*/ 	.short	(.L_21 - .L_20)
.L_20:
        /*004c*/ 	.word	0x00000000
        /*0050*/ 	.short	0x0003
        /*0052*/ 	.short	0x0018
        /*0054*/ 	.byte	0x00, 0xf4, 0x21, 0x00


	//----- nvinfo : EIATTR_KPARAM_INFO
	.align		4
.L_21:
        /*0058*/ 	.byte	0x04, 0x17
        /*005a*/ 	.short	(.L_23 - .L_22)
.L_22:
        /*005c*/ 	.word	0x00000000
        /*0060*/ 	.short	0x0002
        /*0062*/ 	.short	0x0010
        /*0064*/ 	.byte	0x00, 0xf4, 0x21, 0x00


	//----- nvinfo : EIATTR_KPARAM_INFO
	.align		4
.L_23:
        /*0068*/ 	.byte	0x04, 0x17
        /*006a*/ 	.short	(.L_25 - .L_24)
.L_24:
        /*006c*/ 	.word	0x00000000
        /*0070*/ 	.short	0x0001
        /*0072*/ 	.short	0x0008
        /*0074*/ 	.byte	0x00, 0xf4, 0x21, 0x00


	//----- nvinfo : EIATTR_KPARAM_INFO
	.align		4
.L_25:
        /*0078*/ 	.byte	0x04, 0x17
        /*007a*/ 	.short	(.L_27 - .L_26)
.L_26:
        /*007c*/ 	.word	0x00000000
        /*0080*/ 	.short	0x0000
        /*0082*/ 	.short	0x0000
        /*0084*/ 	.byte	0x00, 0xf4, 0x21, 0x00


	//----- nvinfo : EIATTR_SPARSE_MMA_MASK
	.align		4
.L_27:
        /*0088*/ 	.byte	0x03, 0x50
        /*008a*/ 	.short	0x0000


	//----- nvinfo : EIATTR_MAXREG_COUNT
	.align		4
        /*008c*/ 	.byte	0x03, 0x1b
        /*008e*/ 	.short	0x00ff


	//----- nvinfo : EIATTR_EXIT_INSTR_OFFSETS
	.align		4
        /*0090*/ 	.byte	0x04, 0x1c
        /*0092*/ 	.short	(.L_29 - .L_28)


	//   ....[0]....
.L_28:
        /*0094*/ 	.word	0x00000890


	//   ....[1]....
        /*0098*/ 	.word	0x000008b0


	//----- nvinfo : EIATTR_REQNTID
	.align		4
.L_29:
        /*009c*/ 	.byte	0x04, 0x10
        /*009e*/ 	.short	(.L_31 - .L_30)
.L_30:
        /*00a0*/ 	.word	0x00000080
        /*00a4*/ 	.word	0x00000001
        /*00a8*/ 	.word	0x00000001


	//----- nvinfo : EIATTR_CRS_STACK_SIZE
	.align		4
.L_31:
        /*00ac*/ 	.byte	0x04, 0x1e
        /*00ae*/ 	.short	(.L_33 - .L_32)
.L_32:
        /*00b0*/ 	.word	0x00000000


	//----- nvinfo : EIATTR_CBANK_PARAM_SIZE
	.align		4
.L_33:
        /*00b4*/ 	.byte	0x03, 0x19
        /*00b6*/ 	.short	0x003c


	//----- nvinfo : EIATTR_PARAM_CBANK
	.align		4
        /*00b8*/ 	.byte	0x04, 0x0a
        /*00ba*/ 	.short	(.L_35 - .L_34)
	.align		4
.L_34:
        /*00bc*/ 	.word	index@(.nv.constant0.triton_poi_fused__native_batch_norm_legit_no_training_convolution_gelu_0)
        /*00c0*/ 	.short	0x0210
        /*00c2*/ 	.short	0x003c


	//----- nvinfo : EIATTR_SW_WAR
	.align		4
.L_35:
        /*00c4*/ 	.byte	0x04, 0x36
        /*00c6*/ 	.short	(.L_37 - .L_36)
.L_36:
        /*00c8*/ 	.word	0x00000008
.L_37:


//--------------------- .nv.callgraph             --------------------------
	.section	.nv.callgraph,"",@"SHT_CUDA_CALLGRAPH"
	.align	4
	.sectionentsize	8
	.align		4
        /*0000*/ 	.word	0x00000000
	.align		4
        /*0004*/ 	.word	0xffffffff
	.align		4
        /*0008*/ 	.word	0x00000000
	.align		4
        /*000c*/ 	.word	0xfffffffe
	.align		4
        /*0010*/ 	.word	0x00000000
	.align		4
        /*0014*/ 	.word	0xfffffffd
	.align		4
        /*0018*/ 	.word	0x00000000
	.align		4
        /*001c*/ 	.word	0xfffffffc


//--------------------- .nv.constant4             --------------------------
	.section	.nv.constant4,"a",@progbits
	.align	8
	.align		8
.nv.constant4:
        /*0000*/ 	.dword	_$_str
	.align		8
        /*0008*/ 	.dword	_$_str_$_2


//--------------------- .text.triton_poi_fused__native_batch_norm_legit_no_training_convolution_gelu_0 --------------------------
	.section	.text.triton_poi_fused__native_batch_norm_legit_no_training_convolution_gelu_0,"ax",@progbits
	.align	128
        .global         triton_poi_fused__native_batch_norm_legit_no_training_convolution_gelu_0
        .type           triton_poi_fused__native_batch_norm_legit_no_training_convolution_gelu_0,@function
        .size           triton_poi_fused__native_batch_norm_legit_no_training_convolution_gelu_0,(.L_x_7 - triton_poi_fused__native_batch_norm_legit_no_training_convolution_gelu_0)
        .other          triton_poi_fused__native_batch_norm_legit_no_training_convolution_gelu_0,@"STO_CUDA_ENTRY STV_DEFAULT"
triton_poi_fused__native_batch_norm_legit_no_training_convolution_gelu_0:
.text.triton_poi_fused__native_batch_norm_legit_no_training_convolution_gelu_0:
[----:B------:R-:W0:Y:S01]  /*0000*/  LDC R1, c[0x0][0x28] ;  /* 0x00000a00ff017b82 */ /* 0x000e220000000800 */
[----:B------:R-:W1:Y:S07]  /*0010*/  S2R R0, SR_TID.X ;  /* 0x0000000000007919 */ /* 0x000e6e0000002100 */
[----:B------:R-:W2:Y:S01]  /*0020*/  LDC.64 R6, c[0x0][0x230] ;  /* 0x00008c00ff067b82 */ /* 0x000ea20000000a00 */
[----:B------:R-:W-:Y:S01]  /*0030*/  ULDC.64 UR4, c[0x0][0x208] ;  /* 0x0000820000047ab9 */ /* 0x000fe20000000a00 */
[----:B------:R-:W3:Y:S01]  /*0040*/  S2R R5, SR_CTAID.X ;  /* 0x0000000000057919 */ /* 0x000ee20000002500 */
[----:B------:R-:W-:-:S05]  /*0050*/  MOV R13, RZ ;  /* 0x000000ff000d7202 */ /* 0x000fca0000000f00 */
[----:B------:R-:W4:Y:S08]  /*0060*/  LDC.64 R8, c[0x0][0x220] ;  /* 0x00008800ff087b82 */ /* 0x000f300000000a00 */
[----:B------:R-:W5:Y:S08]  /*0070*/  LDC.64 R22, c[0x0][0x228] ;  /* 0x00008a00ff167b82 */ /* 0x000f700000000a00 */
[----:B------:R-:W4:Y:S01]  /*0080*/  LDC.64 R10, c[0x0][0x238] ;  /* 0x00008e00ff0a7b82 */ /* 0x000f220000000a00 */
[----:B-1----:R-:W-:-:S07]  /*0090*/  SHF.L.U32 R0, R0, 0x1, RZ ;  /* 0x0000000100007819 */ /* 0x002fce00000006ff */
[----:B------:R-:W1:Y:S01]  /*00a0*/  LDC.64 R14, c[0x0][0x240] ;  /* 0x00009000ff0e7b82 */ /* 0x000e620000000a00 */
[----:B---3--:R-:W-:Y:S02]  /*00b0*/  SHF.R.S32.HI R3, RZ, 0x17, R5 ;  /* 0x00000017ff037819 */ /* 0x008fe40000011405 */
[----:B------:R-:W-:Y:S02]  /*00c0*/  LOP3.LUT R0, R0, 0xfe, RZ, 0xc0, !PT ;  /* 0x000000fe00007812 */ /* 0x000fe400078ec0ff */
[----:B------:R-:W-:Y:S02]  /*00d0*/  SGXT R3, R3, 0x1 ;  /* 0x000000010303781a */ /* 0x000fe40000000200 */
[----:B------:R-:W-:-:S04]  /*00e0*/  LEA R12, R5, R0, 0x8 ;  /* 0x00000000050c7211 */ /* 0x000fc800078e40ff */
[----:B------:R-:W-:Y:S02]  /*00f0*/  LEA.HI R3, R3, R12, RZ, 0x4 ;  /* 0x0000000c03037211 */ /* 0x000fe400078f20ff */
[----:B------:R-:W-:Y:S02]  /*0100*/  ISETP.GE.AND P0, PT, R12, 0x100, PT ;  /* 0x000001000c00780c */ /* 0x000fe40003f06270 */
[----:B------:R-:W-:-:S04]  /*0110*/  SHF.R.S32.HI R3, RZ, 0x4, R3 ;  /* 0x00000004ff037819 */ /* 0x000fc80000011403 */
[----:B------:R-:W-:-:S04]  /*0120*/  LEA.HI R0, R3, R3, RZ, 0x2 ;  /* 0x0000000303007211 */ /* 0x000fc800078f10ff */
[----:B------:R-:W-:-:S04]  /*0130*/  LOP3.LUT R0, R0, 0xfffffffc, RZ, 0xc0, !PT ;  /* 0xfffffffc00007812 */ /* 0x000fc800078ec0ff */
[----:B------:R-:W-:Y:S01]  /*0140*/  IADD3 R21, R3, -R0, RZ ;  /* 0x8000000003157210 */ /* 0x000fe20007ffe0ff */
[----:B------:R-:W-:Y:S01]  /*0150*/  HFMA2.MMA R0, -RZ, RZ, 0, 0 ;  /* 0x00000000ff007435 */ /* 0x000fe200000001ff */
[----:B------:R-:W3:Y:S03]  /*0160*/  LDC.64 R2, c[0x0][0x210] ;  /* 0x00008400ff027b82 */ /* 0x000ee60000000a00 */
[----:B--2---:R-:W-:-:S05]  /*0170*/  IMAD.WIDE R6, R21, 0x4, R6 ;  /* 0x0000000415067825 */ /* 0x004fca00078e0206 */
[----:B------:R-:W2:Y:S04]  /*0180*/  @!P0 LDG.E.EL R13, desc[UR4][R6.64] ;  /* 0x00000004060d8981 */ /* 0x000ea8000c2e1900 */
[----:B------:R5:W2:Y:S01]  /*0190*/  @!P0 LDG.E.EL R0, desc[UR4][R6.64] ;  /* 0x0000000406008981 */ /* 0x000aa2000c2e1900 */
[----:B------:R-:W-:Y:S02]  /*01a0*/  CS2R R4, SRZ ;  /* 0x0000000000047805 */ /* 0x000fe4000001ff00 */
[----:B------:R-:W-:Y:S01]  /*01b0*/  CS2R R16, SRZ ;  /* 0x0000000000107805 */ /* 0x000fe2000001ff00 */
[----:B----4-:R-:W-:Y:S01]  /*01c0*/  IMAD.WIDE R8, R21, 0x4, R8 ;  /* 0x0000000415087825 */ /* 0x010fe200078e0208 */
[----:B------:R-:W-:-:S04]  /*01d0*/  CS2R R18, SRZ ;  /* 0x0000000000127805 */ /* 0x000fc8000001ff00 */
[----:B------:R-:W4:Y:S01]  /*01e0*/  @!P0 LDG.E.EL R17, desc[UR4][R8.64] ;  /* 0x0000000408118981 */ /* 0x000f22000c2e1900 */
[----:B---3--:R-:W-:-:S03]  /*01f0*/  IMAD.WIDE R2, R12, 0x4, R2 ;  /* 0x000000040c027825 */ /* 0x008fc600078e0202 */
[----:B------:R-:W3:Y:S01]  /*0200*/  @!P0 LDG.E.EL R18, desc[UR4][R8.64] ;  /* 0x0000000408128981 */ /* 0x000ee2000c2e1900 */
[----:B-----5:R-:W-:-:S03]  /*0210*/  IMAD.WIDE R6, R21, 0x4, R22 ;  /* 0x0000000415067825 */ /* 0x020fc600078e0216 */
[----:B------:R-:W4:Y:S01]  /*0220*/  @!P0 LDG.E.64 R4, desc[UR4][R2.64] ;  /* 0x0000000402048981 */ /* 0x000f22000c1e1b00 */
[----:B0-----:R-:W-:-:S03]  /*0230*/  IMAD.WIDE R10, R21, 0x4, R10 ;  /* 0x00000004150a7825 */ /* 0x001fc600078e020a */
[----:B------:R-:W5:Y:S01]  /*0240*/  @!P0 LDG.E.EL R19, desc[UR4][R6.64] ;  /* 0x0000000406138981 */ /* 0x000f62000c2e1900 */
[----:B-1----:R-:W-:Y:S01]  /*0250*/  IMAD.WIDE R14, R21, 0x4, R14 ;  /* 0x00000004150e7825 */ /* 0x002fe200078e020e */
[----:B------:R-:W-:Y:S02]  /*0260*/  CS2R R20, SRZ ;  /* 0x0000000000147805 */ /* 0x000fe4000001ff00 */
[----:B------:R0:W3:Y:S04]  /*0270*/  @!P0 LDG.E.EL R16, desc[UR4][R6.64] ;  /* 0x0000000406108981 */ /* 0x0000e8000c2e1900 */
[----:B------:R-:W3:Y:S04]  /*0280*/  @!P0 LDG.E.EL R21, desc[UR4][R10.64] ;  /* 0x000000040a158981 */ /* 0x000ee8000c2e1900 */
[----:B------:R-:W3:Y:S01]  /*0290*/  @!P0 LDG.E.EL R20, desc[UR4][R14.64] ;  /* 0x000000040e148981 */ /* 0x000ee2000c2e1900 */
[----:B------:R-:W-:-:S06]  /*02a0*/  CS2R R22, SRZ ;  /* 0x0000000000167805 */ /* 0x000fcc000001ff00 */
[----:B------:R1:W3:Y:S04]  /*02b0*/  @!P0 LDG.E.EL R23, desc[UR4][R10.64] ;  /* 0x000000040a178981 */ /* 0x0002e8000c2e1900 */
[----:B------:R-:W3:Y:S01]  /*02c0*/  @!P0 LDG.E.EL R22, desc[UR4][R14.64] ;  /* 0x000000040e168981 */ /* 0x000ee2000c2e1900 */
[----:B0-----:R-:W-:Y:S01]  /*02d0*/  HFMA2.MMA R6, -RZ, RZ, 1.625, 0 ;  /* 0x3e800000ff067435 */ /* 0x001fe200000001ff */
[----:B------:R-:W-:Y:S01]  /*02e0*/  BSSY B0, `(.L_x_0) ;  /* 0x0000039000007945 */ /* 0x000fe20003800000 */
[----:B--2---:R-:W-:-:S04]  /*02f0*/  FADD R0, R0, 9.9999997473787516356e-06 ;  /* 0x3727c5ac00007421 */ /* 0x004fc80000000000 */
[----:B------:R-:W0:Y:S01]  /*0300*/  MUFU.SQRT R24, R0 ;  /* 0x0000000000187308 */ /* 0x000e220000002000 */
[----:B------:R-:W-:Y:S01]  /*0310*/  FADD R13, R13, 9.9999997473787516356e-06 ;  /* 0x3727c5ac0d0d7421 */ /* 0x000fe20000000000 */
[C---:B0-----:R-:W-:Y:S02]  /*0320*/  FSETP.GT.AND P1, PT, R24.reuse, 8.50705917302346158658e+37, PT ;  /* 0x7e8000001800780b */ /* 0x041fe40003f24000 */
[----:B------:R-:W-:-:S04]  /*0330*/  FSETP.GEU.AND P3, PT, R24, 1.175494350822287508e-38, PT ;  /* 0x008000001800780b */ /* 0x000fc80003f6e000 */
[----:B------:R-:W0:Y:S07]  /*0340*/  MUFU.SQRT R25, R13 ;  /* 0x0000000d00197308 */ /* 0x000e2e0000002000 */
[----:B------:R-:W-:-:S04]  /*0350*/  @P1 FMUL R24, R24, 0.25 ;  /* 0x3e80000018181820 */ /* 0x000fc80000400000 */
[----:B------:R-:W-:Y:S01]  /*0360*/  @!P3 FMUL R24, R24, 16777216 ;  /* 0x4b8000001818b820 */ /* 0x000fe20000400000 */
[----:B0-----:R-:W-:-:S05]  /*0370*/  FSETP.GT.AND P2, PT, R25, 8.50705917302346158658e+37, PT ;  /* 0x7e8000001900780b */ /* 0x001fca0003f44000 */
[----:B------:R-:W0:Y:S01]  /*0380*/  MUFU.RCP R24, R24 ;  /* 0x0000001800187308 */ /* 0x000e220000001000 */
[----:B------:R-:W-:Y:S02]  /*0390*/  FSETP.GEU.AND P4, PT, R25, 1.175494350822287508e-38, PT ;  /* 0x008000001900780b */ /* 0x000fe40003f8e000 */
[----:B------:R-:W-:Y:S01]  /*03a0*/  FSEL R7, R6, 1, P1 ;  /* 0x3f80000006077808 */ /* 0x000fe20000800000 */
[----:B----4-:R-:W-:-:S04]  /*03b0*/  FADD R4, R17, R4 ;  /* 0x0000000411047221 */ /* 0x010fc80000000000 */
[----:B------:R-:W-:Y:S01]  /*03c0*/  @!P3 FMUL R7, R7, 16777216 ;  /* 0x4b8000000707b820 */ /* 0x000fe20000400000 */
[----:B------:R-:W-:Y:S01]  /*03d0*/  @P2 FMUL R25, R25, 0.25 ;  /* 0x3e80000019192820 */ /* 0x000fe20000400000 */
[----:B-----5:R-:W-:Y:S02]  /*03e0*/  FADD R19, R4, -R19 ;  /* 0x8000001304137221 */ /* 0x020fe40000000000 */
[----:B0-----:R-:W-:Y:S02]  /*03f0*/  FMUL R0, R24, R7 ;  /* 0x0000000718007220 */ /* 0x001fe40000400000 */
[----:B------:R-:W-:Y:S02]  /*0400*/  @!P4 FMUL R25, R25, 16777216 ;  /* 0x4b8000001919c820 */ /* 0x000fe40000400000 */
[----:B------:R-:W-:-:S04]  /*0410*/  FMUL R19, R19, R0 ;  /* 0x0000000013137220 */ /* 0x000fc80000400000 */
[----:B------:R-:W0:Y:S01]  /*0420*/  MUFU.RCP R25, R25 ;  /* 0x0000001900197308 */ /* 0x000e220000001000 */
[----:B---3--:R-:W-:Y:S01]  /*0430*/  FFMA R20, R19, R21, R20 ;  /* 0x0000001513147223 */ /* 0x008fe20000000014 */
[----:B------:R-:W-:-:S03]  /*0440*/  FSEL R0, R6, 1, P2 ;  /* 0x3f80000006007808 */ /* 0x000fc60001000000 */
[----:B------:R-:W-:-:S04]  /*0450*/  FMUL R9, R20, R20 ;  /* 0x0000001414097220 */ /* 0x000fc80000400000 */
[----:B------:R-:W-:Y:S01]  /*0460*/  FMUL R9, R20, R9 ;  /* 0x0000000914097220 */ /* 0x000fe20000400000 */
[----:B------:R-:W-:Y:S01]  /*0470*/  @!P4 FMUL R0, R0, 16777216 ;  /* 0x4b8000000000c820 */ /* 0x000fe20000400000 */
[----:B------:R-:W-:Y:S02]  /*0480*/  FADD R5, R18, R5 ;  /* 0x0000000512057221 */ /* 0x000fe40000000000 */
[----:B------:R-:W-:Y:S01]  /*0490*/  FFMA R9, R9, 0.044714998453855514526, R20 ;  /* 0x3d37271309097823 */ /* 0x000fe20000000014 */
[----:B0-----:R-:W-:Y:S01]  /*04a0*/  FMUL R7, R25, R0 ;  /* 0x0000000019077220 */ /* 0x001fe20000400000 */
[----:B------:R-:W-:Y:S02]  /*04b0*/  FADD R16, R5, -R16 ;  /* 0x8000001005107221 */ /* 0x000fe40000000000 */
[----:B------:R-:W-:Y:S02]  /*04c0*/  FMUL R9, R9, 0.79788458347320556641 ;  /* 0x3f4c422a09097820 */ /* 0x000fe40000400000 */
[----:B------:R-:W-:-:S02]  /*04d0*/  FMUL R7, R16, R7 ;  /* 0x0000000710077220 */ /* 0x000fc40000400000 */
[----:B-1----:R-:W-:Y:S02]  /*04e0*/  FADD.FTZ R10, |R9|, -RZ ;  /* 0x800000ff090a7221 */ /* 0x002fe40000010200 */
[----:B------:R-:W-:-:S03]  /*04f0*/  FFMA R22, R7, R23, R22 ;  /* 0x0000001707167223 */ /* 0x000fc60000000016 */
[----:B------:R-:W-:Y:S01]  /*0500*/  FSETP.GE.AND P1, PT, R10, 0.60000002384185791016, PT ;  /* 0x3f19999a0a00780b */ /* 0x000fe20003f26000 */
[----:B------:R-:W-:-:S04]  /*0510*/  FMUL R7, R22, R22 ;  /* 0x0000001616077220 */ /* 0x000fc80000400000 */
[----:B------:R-:W-:-:S04]  /*0520*/  FMUL R7, R22, R7 ;  /* 0x0000000716077220 */ /* 0x000fc80000400000 */
[----:B------:R-:W-:-:S04]  /*0530*/  FFMA R6, R7, 0.044714998453855514526, R22 ;  /* 0x3d37271307067823 */ /* 0x000fc80000000016 */
[----:B------:R-:W-:Y:S01]  /*0540*/  FMUL R6, R6, 0.79788458347320556641 ;  /* 0x3f4c422a06067820 */ /* 0x000fe20000400000 */
[----:B------:R-:W-:Y:S06]  /*0550*/  @!P1 BRA `(.L_x_1) ;  /* 0x0000000000289947 */ /* 0x000fec0003800000 */
[C---:B------:R-:W-:Y:S01]  /*0560*/  FMUL R0, R10.reuse, 2.8853900432586669922 ;  /* 0x4038aa3b0a007820 */ /* 0x040fe20000400000 */
[----:B------:R-:W-:Y:S02]  /*0570*/  MOV R8, 0x3f800000 ;  /* 0x3f80000000087802 */ /* 0x000fe40000000f00 */
[----:B------:R-:W-:-:S03]  /*0580*/  FSETP.GE.AND P1, PT, R10, 9.010913848876953125, PT ;  /* 0x41102cb40a00780b */ /* 0x000fc60003f26000 */
[----:B------:R-:W0:Y:S02]  /*0590*/  MUFU.EX2 R0, R0 ;  /* 0x0000000000007308 */ /* 0x000e240000000800 */
[----:B0-----:R-:W-:-:S06]  /*05a0*/  FADD R7, R0, 1 ;  /* 0x3f80000000077421 */ /* 0x001fcc0000000000 */
[----:B------:R-:W0:Y:S02]  /*05b0*/  MUFU.RCP R7, R7 ;  /* 0x0000000700077308 */ /* 0x000e240000001000 */
[----:B0-----:R-:W-:-:S05]  /*05c0*/  FFMA.FTZ R8, R7, -2, R8 ;  /* 0xc000000007087823 */ /* 0x001fca0000010008 */
[----:B------:R-:W-:-:S04]  /*05d0*/  FSEL R8, R8, 1, !P1 ;  /* 0x3f80000008087808 */ /* 0x000fc80004800000 */
[----:B------:R-:W-:Y:S01]  /*05e0*/  LOP3.LUT R8, R8, 0x80000000, R9, 0xf8, !PT ;  /* 0x8000000008087812 */ /* 0x000fe200078ef809 */
[----:B------:R-:W-:Y:S06]  /*05f0*/  BRA `(.L_x_2) ;  /* 0x00000000001c7947 */ /* 0x000fec0003800000 */
.L_x_1:
[----:B------:R-:W-:Y:S01]  /*0600*/  MOV R0, 0x3c80f082 ;  /* 0x3c80f08200007802 */ /* 0x000fe20000000f00 */
[----:B------:R-:W-:-:S04]  /*0610*/  FMUL R7, R9, R9 ;  /* 0x0000000909077220 */ /* 0x000fc80000400000 */
[----:B------:R-:W-:-:S04]  /*0620*/  FFMA.FTZ R0, R7, R0, -0.052303962409496307373 ;  /* 0xbd563cae07007423 */ /* 0x000fc80000010000 */
[----:B------:R-:W-:-:S04]  /*0630*/  FFMA.FTZ R0, R7, R0, 0.1331529766321182251 ;  /* 0x3e08594107007423 */ /* 0x000fc80000010000 */
[----:B------:R-:W-:-:S04]  /*0640*/  FFMA.FTZ R0, R7, R0, -0.33332768082618713379 ;  /* 0xbeaaa9ed07007423 */ /* 0x000fc80000010000 */
[----:B------:R-:W-:-:S04]  /*0650*/  FFMA.FTZ R0, R7, R0, RZ ;  /* 0x0000000007007223 */ /* 0x000fc800000100ff */
[----:B------:R-:W-:-:S07]  /*0660*/  FFMA.FTZ R8, R9, R0, R9 ;  /* 0x0000000009087223 */ /* 0x000fce0000010009 */
.L_x_2:
[----:B------:R-:W-:Y:S05]  /*0670*/  BSYNC B0 ;  /* 0x0000000000007941 */ /* 0x000fea0003800000 */
.L_x_0:
[----:B------:R-:W-:Y:S01]  /*0680*/  FADD.FTZ R11, |R6|, -RZ ;  /* 0x800000ff060b7221 */ /* 0x000fe20000010200 */
[----:B------:R-:W-:Y:S01]  /*0690*/  BSSY B0, `(.L_x_3) ;  /* 0x0000015000007945 */ /* 0x000fe20003800000 */
[----:B------:R-:W-:-:S03]  /*06a0*/  SHF.R.S32.HI R7, RZ, 0x1f, R12 ;  /* 0x0000001fff077819 */ /* 0x000fc6000001140c */
[----:B------:R-:W-:-:S13]  /*06b0*/  FSETP.GE.AND P1, PT, R11, 0.60000002384185791016, PT ;  /* 0x3f19999a0b00780b */ /* 0x000fda0003f26000 */
[----:B------:R-:W-:Y:S05]  /*06c0*/  @!P1 BRA `(.L_x_4) ;  /* 0x0000000000289947 */ /* 0x000fea0003800000 */
        /* <DEDUP_REMOVED lines=10> */
.L_x_4:
[----:B------:R-:W-:Y:S01]  /*0770*/  HFMA2.MMA R0, -RZ, RZ, 1.125, -9232 ;  /* 0x3c80f082ff007435 */ /* 0x000fe200000001ff */
[----:B------:R-:W-:-:S09]  /*0780*/  FMUL R9, R6, R6 ;  /* 0x0000000606097220 */ /* 0x000fd20000400000 */
[----:B------:R-:W-:-:S04]  /*0790*/  FFMA.FTZ R0, R9, R0, -0.052303962409496307373 ;  /* 0xbd563cae09007423 */ /* 0x000fc80000010000 */
[----:B------:R-:W-:-:S04]  /*07a0*/  FFMA.FTZ R0, R9, R0, 0.1331529766321182251 ;  /* 0x3e08594109007423 */ /* 0x000fc80000010000 */
[----:B------:R-:W-:-:S04]  /*07b0*/  FFMA.FTZ R0, R9, R0, -0.33332768082618713379 ;  /* 0xbeaaa9ed09007423 */ /* 0x000fc80000010000 */
[----:B------:R-:W-:-:S04]  /*07c0*/  FFMA.FTZ R9, R9, R0, RZ ;  /* 0x0000000009097223 */ /* 0x000fc800000100ff */
[----:B------:R-:W-:-:S07]  /*07d0*/  FFMA.FTZ R9, R6, R9, R6 ;  /* 0x0000000906097223 */ /* 0x000fce0000010006 */
.L_x_5:
[----:B------:R-:W-:Y:S05]  /*07e0*/  BSYNC B0 ;  /* 0x0000000000007941 */ /* 0x000fea0003800000 */
.L_x_3:
[----:B------:R-:W-:Y:S01]  /*07f0*/  ULDC.64 UR6, c[0x0][0x218] ;  /* 0x0000860000067ab9 */ /* 0x000fe20000000a00 */
[----:B------:R-:W-:Y:S01]  /*0800*/  FMUL R22, R22, 0.5 ;  /* 0x3f00000016167820 */ /* 0x000fe20000400000 */
[----:B------:R-:W-:Y:S01]  /*0810*/  LEA R6, P1, R12, UR6, 0x2 ;  /* 0x000000060c067c11 */ /* 0x000fe2000f8210ff */
[----:B------:R-:W-:Y:S01]  /*0820*/  FMUL R20, R20, 0.5 ;  /* 0x3f00000014147820 */ /* 0x000fe20000400000 */
[----:B------:R-:W-:Y:S01]  /*0830*/  FADD R11, R8, 1 ;  /* 0x3f800000080b7421 */ /* 0x000fe20000000000 */
[----:B------:R-:W-:Y:S01]  /*0840*/  FADD R9, R9, 1 ;  /* 0x3f80000009097421 */ /* 0x000fe20000000000 */
[----:B------:R0:W-:Y:S01]  /*0850*/  @!P0 STG.E.64 desc[UR4][R2.64], R4 ;  /* 0x0000000402008986 */ /* 0x0001e2000c101b04 */
[----:B------:R-:W-:Y:S01]  /*0860*/  LEA.HI.X R7, R12, UR7, R7, 0x2, P1 ;  /* 0x000000070c077c11 */ /* 0x000fe200088f1407 */
[----:B------:R-:W-:Y:S01]  /*0870*/  FMUL R8, R20, R11 ;  /* 0x0000000b14087220 */ /* 0x000fe20000400000 */
[----:B------:R-:W-:Y:S01]  /*0880*/  FMUL R9, R22, R9 ;  /* 0x0000000916097220 */ /* 0x000fe20000400000 */
[----:B------:R-:W-:Y:S06]  /*0890*/  @P0 EXIT ;  /* 0x000000000000094d */ /* 0x000fec0003800000 */
[----:B------:R-:W-:Y:S01]  /*08a0*/  STG.E.64 desc[UR4][R6.64], R8 ;  /* 0x0000000806007986 */ /* 0x000fe2000c101b04 */
[----:B------:R-:W-:Y:S05]  /*08b0*/  EXIT ;  /* 0x000000000000794d */ /* 0x000fea0003800000 */
.L_x_6:
[----:B------:R-:W-:-:S00]  /*08c0*/  BRA `(.L_x_6) ;  /* 0xfffffffc00fc7947 */ /* 0x000fc0000383ffff */
[----:B------:R-:W-:-:S00]  /*08d0*/  NOP ;  /* 0x0000000000007918 */ /* 0x000fc00000000000 */
        /* <DEDUP_REMOVED lines=10> */
.L_x_7:


//--------------------- .nv.global.init           --------------------------
	.section	.nv.global.init,"aw",@progbits
.nv.global.init:
	.type		_$_str,@object
	.size		_$_str,(_$_str_$_2 - _$_str)
_$_str:
        /*0000*/ 	.byte	0x5f, 0x5f, 0x43, 0x55, 0x44, 0x41, 0x5f, 0x46, 0x54, 0x5a, 0x00
	.type		_$_str_$_2,@object
	.size		_$_str_$_2,(.L_1 - _$_str_$_2)
_$_str_$_2:
        /*000b*/ 	.byte	0x5f, 0x5f, 0x43, 0x55, 0x44, 0x41, 0x5f, 0x50, 0x52, 0x45, 0x43, 0x5f, 0x53, 0x51, 0x52, 0x54
        /*001b*/ 	.byte	0x00
.L_1:


//--------------------- .nv.constant0.triton_poi_fused__native_batch_norm_legit_no_training_convolution_gelu_0 --------------------------
	.section	.nv.constant0.triton_poi_fused__native_batch_norm_legit_no_training_convolution_gelu_0,"a",@progbits
	.sectionflags	@""
	.align	4
.nv.constant0.triton_poi_fused__native_batch_norm_legit_no_training_convolution_gelu_0:
	.zero		588
